	.headerflags	@"EF_CUDA_TEXMODE_UNIFIED EF_CUDA_64BIT_ADDRESS EF_CUDA_ACCELERATORS EF_CUDA_SM90 EF_CUDA_VIRTUAL_SM(EF_CUDA_SM90)"
	.elftype	@"ET_EXEC"


//--------------------- .nv.info                  --------------------------
	.section	.nv.info,"",@"SHT_CUDA_INFO"
	.align	4


	//----- nvinfo : EIATTR_REGCOUNT
	.align		4
        /*0000*/ 	.byte	0x04, 0x2f
        /*0002*/ 	.short	(.L_3 - .L_2)
	.align		4
.L_2:
        /*0004*/ 	.word	index@(triton_poi_fused__native_batch_norm_legit_no_training_relu_4)
        /*0008*/ 	.word	0x00000026


	//----- nvinfo : EIATTR_MIN_STACK_SIZE
	.align		4
.L_3:
        /*000c*/ 	.byte	0x04, 0x12
        /*000e*/ 	.short	(.L_5 - .L_4)
	.align		4
.L_4:
        /*0010*/ 	.word	index@(triton_poi_fused__native_batch_norm_legit_no_training_relu_4)
        /*0014*/ 	.word	0x00000000


	//----- nvinfo : EIATTR_FRAME_SIZE
	.align		4
.L_5:
        /*0018*/ 	.byte	0x04, 0x11
        /*001a*/ 	.short	(.L_7 - .L_6)
	.align		4
.L_6:
        /*001c*/ 	.word	index@(triton_poi_fused__native_batch_norm_legit_no_training_relu_4)
        /*0020*/ 	.word	0x00000000


	//----- nvinfo : EIATTR_MIN_STACK_SIZE
	.align		4
.L_7:
        /*0024*/ 	.byte	0x04, 0x12
        /*0026*/ 	.short	(.L_9 - .L_8)
	.align		4
.L_8:
        /*0028*/ 	.word	index@(triton_poi_fused__native_batch_norm_legit_no_training_relu_4)
        /*002c*/ 	.word	0x00000000
.L_9:


//--------------------- .nv.info.triton_poi_fused__native_batch_norm_legit_no_training_relu_4 --------------------------
	.section	.nv.info.triton_poi_fused__native_batch_norm_legit_no_training_relu_4,"",@"SHT_CUDA_INFO"
	.sectionflags	@""
	.align	4


	//----- nvinfo : EIATTR_CUDA_API_VERSION
	.align		4
        /*0000*/ 	.byte	0x04, 0x37
        /*0002*/ 	.short	(.L_11 - .L_10)
.L_10:
        /*0004*/ 	.word	0x0000007c


	//----- nvinfo : EIATTR_KPARAM_INFO
	.align		4
.L_11:
        /*0008*/ 	.byte	0x04, 0x17
        /*000a*/ 	.short	(.L_13 - .L_12)
.L_12:
        /*000c*/ 	.word	0x00000000
        /*0010*/ 	.short	0x0006
        /*0012*/ 	.short	0x0030
        /*0014*/ 	.byte	0x00, 0xf0, 0x11, 0x00


	//----- nvinfo : EIATTR_KPARAM_INFO
	.align		4
.L_13:
        /*0018*/ 	.byte	0x04, 0x17
        /*001a*/ 	.short	(.L_15 - .L_14)
.L_14:
        /*001c*/ 	.word	0x00000000
        /*0020*/ 	.short	0x0005
        /*0022*/ 	.short	0x0028
        /*0024*/ 	.byte	0x00, 0xf4, 0x21, 0x00


	//----- nvinfo : EIATTR_KPARAM_INFO
	.align		4
.L_15:
        /*0028*/ 	.byte	0x04, 0x17
        /*002a*/ 	.short	(.L_17 - .L_16)
.L_16:
        /*002c*/ 	.word	0x00000000
        /*0030*/ 	.short	0x0004
        /*0032*/ 	.short	0x0020
        /*0034*/ 	.byte	0x00, 0xf4, 0x21, 0x00


	//----- nvinfo : EIATTR_KPARAM_INFO
	.align		4
.L_17:
        /*0038*/ 	.byte	0x04, 0x17
        /*003a*/ 	.short	(.L_19 - .L_18)
.L_18:
        /*003c*/ 	.word	0x00000000
        /*0040*/ 	.short	0x0003
        /*0042*/ 	.short	0x0018
        /*0044*/ 	.byte	0x00, 0xf4, 0x21, 0x00


	//----- nvinfo : EIATTR_KPARAM_INFO
	.align		4
.L_19:
        /*0048*/ 	.byte	0x04, 0x17
        /*004a*/ 	.short	(.L_21 - .L_20)
.L_20:
        /*004c*/ 	.word	0x00000000
        /*0050*/ 	.short	0x0002
        /*0052*/ 	.short	0x0010
        /*0054*/ 	.byte	0x00, 0xf4, 0x21, 0x00


	//----- nvinfo : EIATTR_KPARAM_INFO
	.align		4
.L_21:
        /*0058*/ 	.byte	0x04, 0x17
        /*005a*/ 	.short	(.L_23 - .L_22)
.L_22:
        /*005c*/ 	.word	0x00000000
        /*0060*/ 	.short	0x0001
        /*0062*/ 	.short	0x0008
        /*0064*/ 	.byte	0x00, 0xf4, 0x21, 0x00


	//----- nvinfo : EIATTR_KPARAM_INFO
	.align		4
.L_23:
        /*0068*/ 	.byte	0x04, 0x17
        /*006a*/ 	.short	(.L_25 - .L_24)
.L_24:
        /*006c*/ 	.word	0x00000000
        /*0070*/ 	.short	0x0000
        /*0072*/ 	.short	0x0000
        /*0074*/ 	.byte	0x00, 0xf4, 0x21, 0x00


	//----- nvinfo : EIATTR_SPARSE_MMA_MASK
	.align		4
.L_25:
        /*0078*/ 	.byte	0x03, 0x50
        /*007a*/ 	.short	0x0000


	//----- nvinfo : EIATTR_MAXREG_COUNT
	.align		4
        /*007c*/ 	.byte	0x03, 0x1b
        /*007e*/ 	.short	0x00ff


	//----- nvinfo : EIATTR_EXIT_INSTR_OFFSETS
	.align		4
        /*0080*/ 	.byte	0x04, 0x1c
        /*0082*/ 	.short	(.L_27 - .L_26)


	//   ....[0]....
.L_26:
        /*0084*/ 	.word	0x00000a50


	//----- nvinfo : EIATTR_REQNTID
	.align		4
.L_27:
        /*0088*/ 	.byte	0x04, 0x10
        /*008a*/ 	.short	(.L_29 - .L_28)
.L_28:
        /*008c*/ 	.word	0x00000080
        /*0090*/ 	.word	0x00000001
        /*0094*/ 	.word	0x00000001


	//----- nvinfo : EIATTR_CBANK_PARAM_SIZE
	.align		4
.L_29:
        /*0098*/ 	.byte	0x03, 0x19
        /*009a*/ 	.short	0x0034


	//----- nvinfo : EIATTR_PARAM_CBANK
	.align		4
        /*009c*/ 	.byte	0x04, 0x0a
        /*009e*/ 	.short	(.L_31 - .L_30)
	.align		4
.L_30:
        /*00a0*/ 	.word	index@(.nv.constant0.triton_poi_fused__native_batch_norm_legit_no_training_relu_4)
        /*00a4*/ 	.short	0x0210
        /*00a6*/ 	.short	0x0034


	//----- nvinfo : EIATTR_SW_WAR
	.align		4
.L_31:
        /*00a8*/ 	.byte	0x04, 0x36
        /*00aa*/ 	.short	(.L_33 - .L_32)
.L_32:
        /*00ac*/ 	.word	0x00000008
.L_33:


//--------------------- .nv.callgraph             --------------------------
	.section	.nv.callgraph,"",@"SHT_CUDA_CALLGRAPH"
	.align	4
	.sectionentsize	8
	.align		4
        /*0000*/ 	.word	0x00000000
	.align		4
        /*0004*/ 	.word	0xffffffff
	.align		4
        /*0008*/ 	.word	0x00000000
	.align		4
        /*000c*/ 	.word	0xfffffffe
	.align		4
        /*0010*/ 	.word	0x00000000
	.align		4
        /*0014*/ 	.word	0xfffffffd
	.align		4
        /*0018*/ 	.word	0x00000000
	.align		4
        /*001c*/ 	.word	0xfffffffc


//--------------------- .nv.constant4             --------------------------
	.section	.nv.constant4,"a",@progbits
	.align	8
	.align		8
.nv.constant4:
        /*0000*/ 	.dword	_$_str
	.align		8
        /*0008*/ 	.dword	_$_str_$_2


//--------------------- .text.triton_poi_fused__native_batch_norm_legit_no_training_relu_4 --------------------------
	.section	.text.triton_poi_fused__native_batch_norm_legit_no_training_relu_4,"ax",@progbits
	.align	128
        .global         triton_poi_fused__native_batch_norm_legit_no_training_relu_4
        .type           triton_poi_fused__native_batch_norm_legit_no_training_relu_4,@function
        .size           triton_poi_fused__native_batch_norm_legit_no_training_relu_4,(.L_x_1 - triton_poi_fused__native_batch_norm_legit_no_training_relu_4)
        .other          triton_poi_fused__native_batch_norm_legit_no_training_relu_4,@"STO_CUDA_ENTRY STV_DEFAULT"
triton_poi_fused__native_batch_norm_legit_no_training_relu_4:
.text.triton_poi_fused__native_batch_norm_legit_no_training_relu_4:
[----:B------:R-:W-:Y:S01]  /*0000*/  LDC R1, c[0x0][0x28] ;  /* 0x00000a00ff017b82 */ /* 0x000fe20000000800 */
[----:B------:R-:W1:Y:S07]  /*0010*/  S2R R0, SR_TID.X ;  /* 0x0000000000007919 */ /* 0x000e6e0000002100 */
[----:B------:R-:W2:Y:S01]  /*0020*/  LDC.64 R16, c[0x0][0x220] ;  /* 0x00008800ff107b82 */ /* 0x000ea20000000a00 */
[----:B------:R-:W-:Y:S01]  /*0030*/  ULDC.64 UR4, c[0x0][0x208] ;  /* 0x0000820000047ab9 */ /* 0x000fe20000000a00 */
[----:B------:R-:W3:Y:S06]  /*0040*/  S2R R3, SR_CTAID.X ;  /* 0x0000000000037919 */ /* 0x000eec0000002500 */
[----:B------:R-:W4:Y:S08]  /*0050*/  LDC.64 R20, c[0x0][0x218] ;  /* 0x00008600ff147b82 */ /* 0x000f300000000a00 */
[----:B------:R-:W5:Y:S08]  /*0060*/  LDC.64 R22, c[0x0][0x210] ;  /* 0x00008400ff167b82 */ /* 0x000f700000000a00 */
[----:B------:R-:W5:Y:S01]  /*0070*/  LDC.64 R32, c[0x0][0x230] ;  /* 0x00008c00ff207b82 */ /* 0x000f620000000a00 */
[----:B-1----:R-:W-:-:S04]  /*0080*/  SHF.L.U32 R0, R0, 0x2, RZ ;  /* 0x0000000200007819 */ /* 0x002fc800000006ff */
[----:B------:R-:W-:-:S04]  /*0090*/  LOP3.LUT R0, R0, 0x1fc, RZ, 0xc0, !PT ;  /* 0x000001fc00007812 */ /* 0x000fc800078ec0ff */
[----:B---3--:R-:W-:-:S05]  /*00a0*/  LEA R2, R3, R0, 0xa ;  /* 0x0000000003027211 */ /* 0x008fca00078e50ff */
[----:B------:R-:W-:-:S05]  /*00b0*/  IMAD.HI R0, R2, 0x2aaaaaab, RZ ;  /* 0x2aaaaaab02007827 */ /* 0x000fca00078e02ff */
[----:B------:R-:W-:-:S04]  /*00c0*/  SHF.R.U32.HI R3, RZ, 0x1f, R0 ;  /* 0x0000001fff037819 */ /* 0x000fc80000011600 */
[----:B------:R-:W-:-:S05]  /*00d0*/  LEA.HI R3, R0, R3, RZ, 0x1d ;  /* 0x0000000300037211 */ /* 0x000fca00078fe8ff */
[----:B------:R-:W-:-:S04]  /*00e0*/  IMAD R19, R3, -0x30, R2 ;  /* 0xffffffd003137824 */ /* 0x000fc800078e0202 */
[----:B--2---:R-:W-:-:S06]  /*00f0*/  IMAD.WIDE R12, R19, 0x4, R16 ;  /* 0x00000004130c7825 */ /* 0x004fcc00078e0210 */
[----:B------:R-:W2:Y:S01]  /*0100*/  LDG.E.EL.128 R12, desc[UR4][R12.64] ;  /* 0x000000040c0c7981 */ /* 0x000ea2000c2e1d00 */
[----:B------:R-:W-:Y:S01]  /*0110*/  IADD3 R3, R2, 0x200, RZ ;  /* 0x0000020002037810 */ /* 0x000fe20007ffe0ff */
[----:B----4-:R-:W-:-:S04]  /*0120*/  IMAD.WIDE R8, R19, 0x4, R20 ;  /* 0x0000000413087825 */ /* 0x010fc800078e0214 */
[----:B------:R-:W-:Y:S02]  /*0130*/  IMAD.HI R0, R3, 0x2aaaaaab, RZ ;  /* 0x2aaaaaab03007827 */ /* 0x000fe400078e02ff */
[----:B------:R-:W3:Y:S02]  /*0140*/  LDG.E.EL.128 R8, desc[UR4][R8.64] ;  /* 0x0000000408087981 */ /* 0x000ee4000c2e1d00 */
[----:B-----5:R-:W-:Y:S01]  /*0150*/  IMAD.WIDE R22, R2, 0x4, R22 ;  /* 0x0000000402167825 */ /* 0x020fe200078e0216 */
[----:B------:R-:W-:-:S04]  /*0160*/  SHF.R.U32.HI R25, RZ, 0x1f, R0 ;  /* 0x0000001fff197819 */ /* 0x000fc80000011600 */
[----:B------:R-:W3:Y:S01]  /*0170*/  LDG.E.128 R4, desc[UR4][R22.64] ;  /* 0x0000000416047981 */ /* 0x000ee2000c1e1d00 */
[----:B------:R-:W-:-:S03]  /*0180*/  LEA.HI R0, R0, R25, RZ, 0x1d ;  /* 0x0000001900007211 */ /* 0x000fc600078fe8ff */
[----:B------:R1:W4:Y:S02]  /*0190*/  LDG.E.128 R28, desc[UR4][R22.64+0x800] ;  /* 0x00080004161c7981 */ /* 0x000324000c1e1d00 */
[----:B------:R-:W-:-:S04]  /*01a0*/  IMAD R3, R0, -0x30, R3 ;  /* 0xffffffd000037824 */ /* 0x000fc800078e0203 */
[----:B------:R-:W-:Y:S01]  /*01b0*/  IMAD.WIDE R24, R3, 0x4, R20 ;  /* 0x0000000403187825 */ /* 0x000fe200078e0214 */
[----:B-1----:R-:W1:Y:S05]  /*01c0*/  LDC.64 R22, c[0x0][0x228] ;  /* 0x00008a00ff167b82 */ /* 0x002e6a0000000a00 */
[----:B------:R-:W4:Y:S01]  /*01d0*/  LDG.E.EL.128 R24, desc[UR4][R24.64] ;  /* 0x0000000418187981 */ /* 0x000f22000c2e1d00 */
[----:B------:R-:W-:Y:S01]  /*01e0*/  HFMA2.MMA R0, -RZ, RZ, 1.625, 0 ;  /* 0x3e800000ff007435 */ /* 0x000fe200000001ff */
[----:B-1----:R-:W-:-:S04]  /*01f0*/  IMAD.WIDE R34, R19, 0x4, R22 ;  /* 0x0000000413227825 */ /* 0x002fc800078e0216 */
[----:B--2---:R-:W-:Y:S01]  /*0200*/  FADD R18, R12, 0.0010000000474974513054 ;  /* 0x3a83126f0c127421 */ /* 0x004fe20000000000 */
[----:B------:R-:W-:-:S05]  /*0210*/  FADD R20, R13, 0.0010000000474974513054 ;  /* 0x3a83126f0d147421 */ /* 0x000fca0000000000 */
[----:B------:R-:W1:Y:S01]  /*0220*/  MUFU.SQRT R18, R18 ;  /* 0x0000001200127308 */ /* 0x000e620000002000 */
[----:B------:R-:W-:-:S07]  /*0230*/  FADD R14, R14, 0.0010000000474974513054 ;  /* 0x3a83126f0e0e7421 */ /* 0x000fce0000000000 */
[----:B------:R-:W2:Y:S01]  /*0240*/  MUFU.SQRT R20, R20 ;  /* 0x0000001400147308 */ /* 0x000ea20000002000 */
[----:B------:R-:W-:-:S07]  /*0250*/  FADD R15, R15, 0.0010000000474974513054 ;  /* 0x3a83126f0f0f7421 */ /* 0x000fce0000000000 */
[----:B------:R-:W5:Y:S01]  /*0260*/  MUFU.SQRT R12, R14 ;  /* 0x0000000e000c7308 */ /* 0x000f620000002000 */
[----:B-1----:R-:W-:-:S07]  /*0270*/  FSETP.GT.AND P6, PT, R18, 8.50705917302346158658e+37, PT ;  /* 0x7e8000001200780b */ /* 0x002fce0003fc4000 */
[----:B------:R-:W1:Y:S01]  /*0280*/  MUFU.SQRT R13, R15 ;  /* 0x0000000f000d7308 */ /* 0x000e620000002000 */
[----:B--2---:R-:W-:Y:S02]  /*0290*/  FSETP.GT.AND P5, PT, R20, 8.50705917302346158658e+37, PT ;  /* 0x7e8000001400780b */ /* 0x004fe40003fa4000 */
[----:B------:R-:W-:Y:S02]  /*02a0*/  FSETP.GEU.AND P4, PT, R18, 1.175494350822287508e-38, PT ;  /* 0x008000001200780b */ /* 0x000fe40003f8e000 */
[----:B------:R-:W-:Y:S02]  /*02b0*/  FSETP.GEU.AND P3, PT, R20, 1.175494350822287508e-38, PT ;  /* 0x008000001400780b */ /* 0x000fe40003f6e000 */
[----:B-----5:R-:W-:Y:S01]  /*02c0*/  FSETP.GT.AND P2, PT, R12, 8.50705917302346158658e+37, PT ;  /* 0x7e8000000c00780b */ /* 0x020fe20003f44000 */
[----:B------:R-:W-:Y:S01]  /*02d0*/  @P6 FMUL R18, R18, 0.25 ;  /* 0x3e80000012126820 */ /* 0x000fe20000400000 */
[----:B---3--:R-:W-:Y:S01]  /*02e0*/  FADD R4, R4, -R8 ;  /* 0x8000000804047221 */ /* 0x008fe20000000000 */
[----:B------:R-:W-:-:S02]  /*02f0*/  FSETP.GEU.AND P0, PT, R12, 1.175494350822287508e-38, PT ;  /* 0x008000000c00780b */ /* 0x000fc40003f0e000 */
[----:B------:R-:W-:Y:S02]  /*0300*/  FSEL R8, R0, 1, P6 ;  /* 0x3f80000000087808 */ /* 0x000fe40003000000 */
[----:B------:R-:W-:Y:S01]  /*0310*/  @P5 FMUL R20, R20, 0.25 ;  /* 0x3e80000014145820 */ /* 0x000fe20000400000 */
[C---:B-1----:R-:W-:Y:S01]  /*0320*/  FSETP.GT.AND P1, PT, R13.reuse, 8.50705917302346158658e+37, PT ;  /* 0x7e8000000d00780b */ /* 0x042fe20003f24000 */
[----:B------:R-:W-:Y:S01]  /*0330*/  @!P4 FMUL R18, R18, 16777216 ;  /* 0x4b8000001212c820 */ /* 0x000fe20000400000 */
[----:B------:R-:W-:Y:S01]  /*0340*/  FSETP.GEU.AND P6, PT, R13, 1.175494350822287508e-38, PT ;  /* 0x008000000d00780b */ /* 0x000fe20003fce000 */
[----:B------:R-:W-:Y:S01]  /*0350*/  @!P3 FMUL R20, R20, 16777216 ;  /* 0x4b8000001414b820 */ /* 0x000fe20000400000 */
[----:B------:R-:W-:Y:S02]  /*0360*/  FADD R5, R5, -R9 ;  /* 0x8000000905057221 */ /* 0x000fe40000000000 */
[----:B------:R-:W1:Y:S01]  /*0370*/  MUFU.RCP R9, R18 ;  /* 0x0000001200097308 */ /* 0x000e620000001000 */
[----:B------:R-:W-:Y:S01]  /*0380*/  @P2 FMUL R12, R12, 0.25 ;  /* 0x3e8000000c0c2820 */ /* 0x000fe20000400000 */
[----:B------:R-:W-:-:S06]  /*0390*/  FADD R7, R7, -R11 ;  /* 0x8000000b07077221 */ /* 0x000fcc0000000000 */
[----:B------:R-:W2:Y:S01]  /*03a0*/  MUFU.RCP R20, R20 ;  /* 0x0000001400147308 */ /* 0x000ea20000001000 */
[----:B------:R-:W-:Y:S01]  /*03b0*/  @P1 FMUL R13, R13, 0.25 ;  /* 0x3e8000000d0d1820 */ /* 0x000fe20000400000 */
[----:B------:R-:W-:Y:S01]  /*03c0*/  @!P0 FMUL R12, R12, 16777216 ;  /* 0x4b8000000c0c8820 */ /* 0x000fe20000400000 */
[----:B------:R-:W-:Y:S01]  /*03d0*/  FSEL R11, R0, 1, P5 ;  /* 0x3f800000000b7808 */ /* 0x000fe20002800000 */
[----:B----4-:R-:W-:Y:S01]  /*03e0*/  FADD R29, R29, -R25 ;  /* 0x800000191d1d7221 */ /* 0x010fe20000000000 */
[----:B------:R-:W-:Y:S01]  /*03f0*/  @!P6 FMUL R13, R13, 16777216 ;  /* 0x4b8000000d0de820 */ /* 0x000fe20000400000 */
[----:B------:R-:W-:Y:S01]  /*0400*/  FADD R24, R28, -R24 ;  /* 0x800000181c187221 */ /* 0x000fe20000000000 */
[----:B------:R-:W-:Y:S01]  /*0410*/  @!P4 FMUL R8, R8, 16777216 ;  /* 0x4b8000000808c820 */ /* 0x000fe20000400000 */
[----:B------:R-:W3:Y:S01]  /*0420*/  MUFU.RCP R25, R12 ;  /* 0x0000000c00197308 */ /* 0x000ee20000001000 */
[----:B------:R-:W-:Y:S02]  /*0430*/  @!P3 FMUL R11, R11, 16777216 ;  /* 0x4b8000000b0bb820 */ /* 0x000fe40000400000 */
[----:B-1----:R-:W-:Y:S01]  /*0440*/  FMUL R9, R9, R8 ;  /* 0x0000000809097220 */ /* 0x002fe20000400000 */
[----:B------:R-:W-:-:S04]  /*0450*/  FSEL R8, R0, 1, P2 ;  /* 0x3f80000000087808 */ /* 0x000fc80001000000 */
[----:B------:R-:W1:Y:S01]  /*0460*/  MUFU.RCP R28, R13 ;  /* 0x0000000d001c7308 */ /* 0x000e620000001000 */
[----:B--2---:R-:W-:Y:S01]  /*0470*/  FMUL R18, R20, R11 ;  /* 0x0000000b14127220 */ /* 0x004fe20000400000 */
[----:B------:R-:W-:Y:S01]  /*0480*/  FSEL R11, R0, 1, P1 ;  /* 0x3f800000000b7808 */ /* 0x000fe20000800000 */
[----:B------:R-:W-:Y:S01]  /*0490*/  @!P0 FMUL R8, R8, 16777216 ;  /* 0x4b80000008088820 */ /* 0x000fe20000400000 */
[----:B------:R-:W-:-:S03]  /*04a0*/  FMUL R21, R9, R4 ;  /* 0x0000000409157220 */ /* 0x000fc60000400000 */
[----:B------:R-:W-:Y:S01]  /*04b0*/  @!P6 FMUL R11, R11, 16777216 ;  /* 0x4b8000000b0be820 */ /* 0x000fe20000400000 */
[----:B---3--:R-:W-:Y:S01]  /*04c0*/  FMUL R25, R25, R8 ;  /* 0x0000000819197220 */ /* 0x008fe20000400000 */
[----:B------:R-:W-:Y:S01]  /*04d0*/  FADD R6, R6, -R10 ;  /* 0x8000000a06067221 */ /* 0x000fe20000000000 */
[----:B0-----:R-:W-:-:S04]  /*04e0*/  IMAD.WIDE R8, R19, 0x4, R32 ;  /* 0x0000000413087825 */ /* 0x001fc800078e0220 */
[----:B------:R-:W-:Y:S01]  /*04f0*/  FMUL R18, R18, R5 ;  /* 0x0000000512127220 */ /* 0x000fe20000400000 */
[----:B-1----:R-:W-:Y:S01]  /*0500*/  FMUL R28, R28, R11 ;  /* 0x0000000b1c1c7220 */ /* 0x002fe20000400000 */
[----:B------:R-:W-:Y:S01]  /*0510*/  FMUL R25, R25, R6 ;  /* 0x0000000619197220 */ /* 0x000fe20000400000 */
[----:B------:R-:W2:Y:S02]  /*0520*/  LDG.E.EL.128 R8, desc[UR4][R8.64] ;  /* 0x0000000408087981 */ /* 0x000ea4000c2e1d00 */
[----:B------:R-:W-:Y:S02]  /*0530*/  FMUL R28, R28, R7 ;  /* 0x000000071c1c7220 */ /* 0x000fe40000400000 */
[----:B------:R-:W2:Y:S01]  /*0540*/  LDG.E.EL.128 R4, desc[UR4][R34.64] ;  /* 0x0000000422047981 */ /* 0x000ea2000c2e1d00 */
[----:B------:R-:W-:-:S06]  /*0550*/  IMAD.WIDE R12, R3, 0x4, R16 ;  /* 0x00000004030c7825 */ /* 0x000fcc00078e0210 */
[----:B------:R-:W3:Y:S01]  /*0560*/  LDG.E.EL.128 R12, desc[UR4][R12.64] ;  /* 0x000000040c0c7981 */ /* 0x000ee2000c2e1d00 */
[----:B------:R-:W-:-:S04]  /*0570*/  IMAD.WIDE R16, R3, 0x4, R22 ;  /* 0x0000000403107825 */ /* 0x000fc800078e0216 */
[----:B------:R-:W-:-:S04]  /*0580*/  IMAD.WIDE R22, R3, 0x4, R32 ;  /* 0x0000000403167825 */ /* 0x000fc800078e0220 */
[----:B--2---:R-:W-:Y:S01]  /*0590*/  FFMA R4, R4, R21, R8 ;  /* 0x0000001504047223 */ /* 0x004fe20000000008 */
[----:B------:R-:W-:Y:S01]  /*05a0*/  FFMA R5, R5, R18, R9 ;  /* 0x0000001205057223 */ /* 0x000fe20000000009 */
[----:B------:R-:W2:Y:S04]  /*05b0*/  LDG.E.EL.128 R20, desc[UR4][R22.64] ;  /* 0x0000000416147981 */ /* 0x000ea8000c2e1d00 */
[----:B------:R-:W2:Y:S01]  /*05c0*/  LDG.E.EL.128 R16, desc[UR4][R16.64] ;  /* 0x0000000410107981 */ /* 0x000ea2000c2e1d00 */
[----:B---3--:R-:W-:-:S06]  /*05d0*/  FADD R3, R12, 0.0010000000474974513054 ;  /* 0x3a83126f0c037421 */ /* 0x008fcc0000000000 */
[----:B------:R-:W0:Y:S01]  /*05e0*/  MUFU.SQRT R3, R3 ;  /* 0x0000000300037308 */ /* 0x000e220000002000 */
[----:B------:R-:W-:Y:S01]  /*05f0*/  FADD R13, R13, 0.0010000000474974513054 ;  /* 0x3a83126f0d0d7421 */ /* 0x000fe20000000000 */
[----:B------:R-:W-:Y:S01]  /*0600*/  FADD R14, R14, 0.0010000000474974513054 ;  /* 0x3a83126f0e0e7421 */ /* 0x000fe20000000000 */
[----:B------:R-:W-:Y:S01]  /*0610*/  FADD R15, R15, 0.0010000000474974513054 ;  /* 0x3a83126f0f0f7421 */ /* 0x000fe20000000000 */
[----:B------:R-:W-:Y:S01]  /*0620*/  FFMA R6, R6, R25, R10 ;  /* 0x0000001906067223 */ /* 0x000fe2000000000a */
[----:B------:R-:W-:-:S03]  /*0630*/  FFMA R7, R7, R28, R11 ;  /* 0x0000001c07077223 */ /* 0x000fc6000000000b */
[----:B------:R-:W1:Y:S08]  /*0640*/  MUFU.SQRT R11, R13 ;  /* 0x0000000d000b7308 */ /* 0x000e700000002000 */
[----:B------:R-:W3:Y:S01]  /*0650*/  MUFU.SQRT R12, R14 ;  /* 0x0000000e000c7308 */ /* 0x000ee20000002000 */
[----:B0-----:R-:W-:-:S07]  /*0660*/  FSETP.GT.AND P6, PT, R3, 8.50705917302346158658e+37, PT ;  /* 0x7e8000000300780b */ /* 0x001fce0003fc4000 */
[----:B------:R-:W0:Y:S01]  /*0670*/  MUFU.SQRT R10, R15 ;  /* 0x0000000f000a7308 */ /* 0x000e220000002000 */
[----:B------:R-:W-:Y:S02]  /*0680*/  FSETP.GEU.AND P5, PT, R3, 1.175494350822287508e-38, PT ;  /* 0x008000000300780b */ /* 0x000fe40003fae000 */
[----:B-1----:R-:W-:Y:S02]  /*0690*/  FSETP.GT.AND P4, PT, R11, 8.50705917302346158658e+37, PT ;  /* 0x7e8000000b00780b */ /* 0x002fe40003f84000 */
[----:B---3--:R-:W-:Y:S01]  /*06a0*/  FSETP.GT.AND P2, PT, R12, 8.50705917302346158658e+37, PT ;  /* 0x7e8000000c00780b */ /* 0x008fe20003f44000 */
[----:B------:R-:W-:Y:S01]  /*06b0*/  @P6 FMUL R3, R3, 0.25 ;  /* 0x3e80000003036820 */ /* 0x000fe20000400000 */
[----:B------:R-:W-:Y:S02]  /*06c0*/  FSEL R8, R0, 1, P6 ;  /* 0x3f80000000087808 */ /* 0x000fe40003000000 */
[----:B------:R-:W-:Y:S02]  /*06d0*/  FSETP.GEU.AND P3, PT, R11, 1.175494350822287508e-38, PT ;  /* 0x008000000b00780b */ /* 0x000fe40003f6e000 */
[----:B0-----:R-:W-:-:S02]  /*06e0*/  FSETP.GT.AND P1, PT, R10, 8.50705917302346158658e+37, PT ;  /* 0x7e8000000a00780b */ /* 0x001fc40003f24000 */
[----:B------:R-:W-:Y:S02]  /*06f0*/  FSETP.GEU.AND P0, PT, R12, 1.175494350822287508e-38, PT ;  /* 0x008000000c00780b */ /* 0x000fe40003f0e000 */
[----:B------:R-:W-:Y:S01]  /*0700*/  FSETP.GEU.AND P6, PT, R10, 1.175494350822287508e-38, PT ;  /* 0x008000000a00780b */ /* 0x000fe20003fce000 */
[----:B------:R-:W-:Y:S01]  /*0710*/  @!P5 FMUL R3, R3, 16777216 ;  /* 0x4b8000000303d820 */ /* 0x000fe20000400000 */
[----:B------:R-:W-:Y:S01]  /*0720*/  @P4 FMUL R11, R11, 0.25 ;  /* 0x3e8000000b0b4820 */ /* 0x000fe20000400000 */
[----:B------:R-:W-:-:S04]  /*0730*/  @P2 FMUL R12, R12, 0.25 ;  /* 0x3e8000000c0c2820 */ /* 0x000fc80000400000 */
[----:B------:R-:W0:Y:S02]  /*0740*/  MUFU.RCP R3, R3 ;  /* 0x0000000300037308 */ /* 0x000e240000001000 */
[----:B------:R-:W-:Y:S01]  /*0750*/  @P1 FMUL R10, R10, 0.25 ;  /* 0x3e8000000a0a1820 */ /* 0x000fe20000400000 */
[----:B------:R-:W-:Y:S01]  /*0760*/  @!P3 FMUL R11, R11, 16777216 ;  /* 0x4b8000000b0bb820 */ /* 0x000fe20000400000 */
[----:B------:R-:W-:Y:S02]  /*0770*/  @!P0 FMUL R12, R12, 16777216 ;  /* 0x4b8000000c0c8820 */ /* 0x000fe40000400000 */
[----:B------:R-:W-:Y:S01]  /*0780*/  @!P6 FMUL R10, R10, 16777216 ;  /* 0x4b8000000a0ae820 */ /* 0x000fe20000400000 */
[----:B------:R-:W-:Y:S02]  /*0790*/  @!P5 FMUL R8, R8, 16777216 ;  /* 0x4b8000000808d820 */ /* 0x000fe40000400000 */
[----:B------:R-:W1:Y:S01]  /*07a0*/  MUFU.RCP R11, R11 ;  /* 0x0000000b000b7308 */ /* 0x000e620000001000 */
[----:B------:R-:W-:-:S07]  /*07b0*/  FSEL R14, R0, 1, P4 ;  /* 0x3f800000000e7808 */ /* 0x000fce0002000000 */
[----:B------:R-:W3:Y:S01]  /*07c0*/  MUFU.RCP R12, R12 ;  /* 0x0000000c000c7308 */ /* 0x000ee20000001000 */
[----:B------:R-:W-:-:S07]  /*07d0*/  FSEL R13, R0, 1, P2 ;  /* 0x3f800000000d7808 */ /* 0x000fce0001000000 */
[----:B------:R-:W4:Y:S01]  /*07e0*/  MUFU.RCP R10, R10 ;  /* 0x0000000a000a7308 */ /* 0x000f220000001000 */
[----:B------:R-:W-:Y:S01]  /*07f0*/  FSEL R15, R0, 1, P1 ;  /* 0x3f800000000f7808 */ /* 0x000fe20000800000 */
[----:B0-----:R-:W-:Y:S02]  /*0800*/  FMUL R3, R3, R8 ;  /* 0x0000000803037220 */ /* 0x001fe40000400000 */
[----:B------:R-:W0:Y:S01]  /*0810*/  LDC.64 R8, c[0x0][0x238] ;  /* 0x00008e00ff087b82 */ /* 0x000e220000000a00 */
[----:B------:R-:W-:Y:S01]  /*0820*/  @!P3 FMUL R14, R14, 16777216 ;  /* 0x4b8000000e0eb820 */ /* 0x000fe20000400000 */
[----:B------:R-:W-:Y:S01]  /*0830*/  @!P0 FMUL R13, R13, 16777216 ;  /* 0x4b8000000d0d8820 */ /* 0x000fe20000400000 */
[----:B------:R-:W-:Y:S01]  /*0840*/  @!P6 FMUL R15, R15, 16777216 ;  /* 0x4b8000000f0fe820 */ /* 0x000fe20000400000 */
[----:B------:R-:W-:Y:S01]  /*0850*/  FADD R26, R30, -R26 ;  /* 0x8000001a1e1a7221 */ /* 0x000fe20000000000 */
[----:B------:R-:W-:Y:S01]  /*0860*/  FADD R27, R31, -R27 ;  /* 0x8000001b1f1b7221 */ /* 0x000fe20000000000 */
[----:B-1----:R-:W-:Y:S01]  /*0870*/  FMUL R14, R11, R14 ;  /* 0x0000000e0b0e7220 */ /* 0x002fe20000400000 */
[----:B---3--:R-:W-:Y:S01]  /*0880*/  FMUL R13, R12, R13 ;  /* 0x0000000d0c0d7220 */ /* 0x008fe20000400000 */
[----:B----4-:R-:W-:Y:S01]  /*0890*/  FMUL R0, R10, R15 ;  /* 0x0000000f0a007220 */ /* 0x010fe20000400000 */
[----:B------:R-:W-:Y:S01]  /*08a0*/  FMUL R3, R3, R24 ;  /* 0x0000001803037220 */ /* 0x000fe20000400000 */
[----:B------:R-:W-:Y:S01]  /*08b0*/  FMUL R14, R14, R29 ;  /* 0x0000001d0e0e7220 */ /* 0x000fe20000400000 */
[----:B------:R-:W-:Y:S01]  /*08c0*/  FMUL R13, R13, R26 ;  /* 0x0000001a0d0d7220 */ /* 0x000fe20000400000 */
[----:B------:R-:W-:Y:S01]  /*08d0*/  FMUL R0, R0, R27 ;  /* 0x0000001b00007220 */ /* 0x000fe20000400000 */
[----:B------:R-:W-:-:S02]  /*08e0*/  FSETP.GEU.AND P6, PT, R7, RZ, PT ;  /* 0x000000ff0700720b */ /* 0x000fc40003fce000 */
[----:B------:R-:W-:Y:S02]  /*08f0*/  FSETP.GEU.AND P0, PT, R6, RZ, PT ;  /* 0x000000ff0600720b */ /* 0x000fe40003f0e000 */
[----:B------:R-:W-:Y:S02]  /*0900*/  SEL R7, R7, RZ, P6 ;  /* 0x000000ff07077207 */ /* 0x000fe40003000000 */
[C---:B------:R-:W-:Y:S02]  /*0910*/  FSETP.GEU.AND P1, PT, R5.reuse, RZ, PT ;  /* 0x000000ff0500720b */ /* 0x040fe40003f2e000 */
[----:B------:R-:W-:Y:S01]  /*0920*/  FSETP.GEU.AND P2, PT, R4, RZ, PT ;  /* 0x000000ff0400720b */ /* 0x000fe20003f4e000 */
[----:B0-----:R-:W-:Y:S01]  /*0930*/  IMAD.WIDE R8, R2, 0x4, R8 ;  /* 0x0000000402087825 */ /* 0x001fe200078e0208 */
[----:B------:R-:W-:Y:S02]  /*0940*/  SEL R6, R6, RZ, P0 ;  /* 0x000000ff06067207 */ /* 0x000fe40000000000 */
[----:B------:R-:W-:-:S02]  /*0950*/  SEL R5, R5, RZ, P1 ;  /* 0x000000ff05057207 */ /* 0x000fc40000800000 */
[----:B------:R-:W-:-:S05]  /*0960*/  SEL R4, R4, RZ, P2 ;  /* 0x000000ff04047207 */ /* 0x000fca0001000000 */
[----:B------:R-:W-:Y:S01]  /*0970*/  STG.E.128 desc[UR4][R8.64], R4 ;  /* 0x0000000408007986 */ /* 0x000fe2000c101d04 */
[----:B--2---:R-:W-:Y:S01]  /*0980*/  FFMA R3, R16, R3, R20 ;  /* 0x0000000310037223 */ /* 0x004fe20000000014 */
[----:B------:R-:W-:Y:S01]  /*0990*/  FFMA R14, R17, R14, R21 ;  /* 0x0000000e110e7223 */ /* 0x000fe20000000015 */
[----:B------:R-:W-:Y:S01]  /*09a0*/  FFMA R13, R18, R13, R22 ;  /* 0x0000000d120d7223 */ /* 0x000fe20000000016 */
[----:B------:R-:W-:Y:S02]  /*09b0*/  FFMA R0, R19, R0, R23 ;  /* 0x0000000013007223 */ /* 0x000fe40000000017 */
[----:B------:R-:W-:Y:S02]  /*09c0*/  FSETP.GEU.AND P5, PT, R3, RZ, PT ;  /* 0x000000ff0300720b */ /* 0x000fe40003fae000 */
[----:B------:R-:W-:Y:S02]  /*09d0*/  FSETP.GEU.AND P3, PT, R13, RZ, PT ;  /* 0x000000ff0d00720b */ /* 0x000fe40003f6e000 */
[----:B------:R-:W-:-:S02]  /*09e0*/  FSETP.GEU.AND P4, PT, R14, RZ, PT ;  /* 0x000000ff0e00720b */ /* 0x000fc40003f8e000 */
[----:B------:R-:W-:Y:S02]  /*09f0*/  FSETP.GEU.AND P6, PT, R0, RZ, PT ;  /* 0x000000ff0000720b */ /* 0x000fe40003fce000 */
[----:B------:R-:W-:Y:S02]  /*0a00*/  SEL R18, R13, RZ, P3 ;  /* 0x000000ff0d127207 */ /* 0x000fe40001800000 */
[----:B------:R-:W-:Y:S02]  /*0a10*/  SEL R17, R14, RZ, P4 ;  /* 0x000000ff0e117207 */ /* 0x000fe40002000000 */
[----:B------:R-:W-:Y:S02]  /*0a20*/  SEL R16, R3, RZ, P5 ;  /* 0x000000ff03107207 */ /* 0x000fe40002800000 */
[----:B------:R-:W-:-:S05]  /*0a30*/  SEL R19, R0, RZ, P6 ;  /* 0x000000ff00137207 */ /* 0x000fca0003000000 */
[----:B------:R-:W-:Y:S01]  /*0a40*/  STG.E.128 desc[UR4][R8.64+0x800], R16 ;  /* 0x0008001008007986 */ /* 0x000fe2000c101d04 */
[----:B------:R-:W-:Y:S05]  /*0a50*/  EXIT ;  /* 0x000000000000794d */ /* 0x000fea0003800000 */
.L_x_0:
[----:B------:R-:W-:-:S00]  /*0a60*/  BRA `(.L_x_0) ;  /* 0xfffffffc00fc7947 */ /* 0x000fc0000383ffff */
[----:B------:R-:W-:-:S00]  /*0a70*/  NOP ;  /* 0x0000000000007918 */ /* 0x000fc00000000000 */
        /* <DEDUP_REMOVED lines=8> */
.L_x_1:


//--------------------- .nv.global.init           --------------------------
	.section	.nv.global.init,"aw",@progbits
.nv.global.init:
	.type		_$_str,@object
	.size		_$_str,(_$_str_$_2 - _$_str)
_$_str:
        /*0000*/ 	.byte	0x5f, 0x5f, 0x43, 0x55, 0x44, 0x41, 0x5f, 0x46, 0x54, 0x5a, 0x00
	.type		_$_str_$_2,@object
	.size		_$_str_$_2,(.L_1 - _$_str_$_2)
_$_str_$_2:
        /*000b*/ 	.byte	0x5f, 0x5f, 0x43, 0x55, 0x44, 0x41, 0x5f, 0x50, 0x52, 0x45, 0x43, 0x5f, 0x53, 0x51, 0x52, 0x54
        /*001b*/ 	.byte	0x00
.L_1:


//--------------------- .nv.constant0.triton_poi_fused__native_batch_norm_legit_no_training_relu_4 --------------------------
	.section	.nv.constant0.triton_poi_fused__native_batch_norm_legit_no_training_relu_4,"a",@progbits
	.sectionflags	@""
	.align	4
.nv.constant0.triton_poi_fused__native_batch_norm_legit_no_training_relu_4:
	.zero		580
